//
// Generated by NVIDIA NVVM Compiler
//
// Compiler Build ID: CL-36424714
// Cuda compilation tools, release 13.0, V13.0.88
// Based on NVVM 20.0.0
//

.version 9.0
.target sm_100
.address_size 64

	// .globl	_ZN3cub18CUB_300001_SM_10006detail11EmptyKernelIvEEvv
.global .align 1 .b8 _ZN41_INTERNAL_adb30389_4_k_cu_4721f39d_1235984cuda3std3__45__cpo5beginE[1];
.global .align 1 .b8 _ZN41_INTERNAL_adb30389_4_k_cu_4721f39d_1235984cuda3std3__45__cpo3endE[1];
.global .align 1 .b8 _ZN41_INTERNAL_adb30389_4_k_cu_4721f39d_1235984cuda3std3__45__cpo6cbeginE[1];
.global .align 1 .b8 _ZN41_INTERNAL_adb30389_4_k_cu_4721f39d_1235984cuda3std3__45__cpo4cendE[1];
.global .align 1 .b8 _ZN41_INTERNAL_adb30389_4_k_cu_4721f39d_1235984cuda3std3__45__cpo6rbeginE[1];
.global .align 1 .b8 _ZN41_INTERNAL_adb30389_4_k_cu_4721f39d_1235984cuda3std3__45__cpo4rendE[1];
.global .align 1 .b8 _ZN41_INTERNAL_adb30389_4_k_cu_4721f39d_1235984cuda3std3__45__cpo7crbeginE[1];
.global .align 1 .b8 _ZN41_INTERNAL_adb30389_4_k_cu_4721f39d_1235984cuda3std3__45__cpo5crendE[1];
.global .align 1 .b8 _ZN41_INTERNAL_adb30389_4_k_cu_4721f39d_1235984cuda3std3__443_GLOBAL__N__adb30389_4_k_cu_4721f39d_1235986ignoreE[1];
.global .align 1 .b8 _ZN41_INTERNAL_adb30389_4_k_cu_4721f39d_1235984cuda3std3__419piecewise_constructE[1];
.global .align 1 .b8 _ZN41_INTERNAL_adb30389_4_k_cu_4721f39d_1235984cuda3std3__48in_placeE[1];
.global .align 1 .b8 _ZN41_INTERNAL_adb30389_4_k_cu_4721f39d_1235984cuda3std3__420unreachable_sentinelE[1];
.global .align 1 .b8 _ZN41_INTERNAL_adb30389_4_k_cu_4721f39d_1235984cuda3std3__47nulloptE[1];
.global .align 1 .b8 _ZN41_INTERNAL_adb30389_4_k_cu_4721f39d_1235984cuda3std3__48unexpectE[1];
.global .align 1 .b8 _ZN41_INTERNAL_adb30389_4_k_cu_4721f39d_1235984cuda3std6ranges3__45__cpo4swapE[1];
.global .align 1 .b8 _ZN41_INTERNAL_adb30389_4_k_cu_4721f39d_1235984cuda3std6ranges3__45__cpo9iter_moveE[1];
.global .align 1 .b8 _ZN41_INTERNAL_adb30389_4_k_cu_4721f39d_1235984cuda3std6ranges3__45__cpo5beginE[1];
.global .align 1 .b8 _ZN41_INTERNAL_adb30389_4_k_cu_4721f39d_1235984cuda3std6ranges3__45__cpo3endE[1];
.global .align 1 .b8 _ZN41_INTERNAL_adb30389_4_k_cu_4721f39d_1235984cuda3std6ranges3__45__cpo6cbeginE[1];
.global .align 1 .b8 _ZN41_INTERNAL_adb30389_4_k_cu_4721f39d_1235984cuda3std6ranges3__45__cpo4cendE[1];
.global .align 1 .b8 _ZN41_INTERNAL_adb30389_4_k_cu_4721f39d_1235984cuda3std6ranges3__45__cpo7advanceE[1];
.global .align 1 .b8 _ZN41_INTERNAL_adb30389_4_k_cu_4721f39d_1235984cuda3std6ranges3__45__cpo9iter_swapE[1];
.global .align 1 .b8 _ZN41_INTERNAL_adb30389_4_k_cu_4721f39d_1235984cuda3std6ranges3__45__cpo4nextE[1];
.global .align 1 .b8 _ZN41_INTERNAL_adb30389_4_k_cu_4721f39d_1235984cuda3std6ranges3__45__cpo4prevE[1];
.global .align 1 .b8 _ZN41_INTERNAL_adb30389_4_k_cu_4721f39d_1235984cuda3std6ranges3__45__cpo4dataE[1];
.global .align 1 .b8 _ZN41_INTERNAL_adb30389_4_k_cu_4721f39d_1235984cuda3std6ranges3__45__cpo5cdataE[1];
.global .align 1 .b8 _ZN41_INTERNAL_adb30389_4_k_cu_4721f39d_1235984cuda3std6ranges3__45__cpo4sizeE[1];
.global .align 1 .b8 _ZN41_INTERNAL_adb30389_4_k_cu_4721f39d_1235984cuda3std6ranges3__45__cpo5ssizeE[1];
.global .align 1 .b8 _ZN41_INTERNAL_adb30389_4_k_cu_4721f39d_1235984cuda3std6ranges3__45__cpo8distanceE[1];
.global .align 1 .b8 _ZN41_INTERNAL_adb30389_4_k_cu_4721f39d_1235986thrust24THRUST_300001_SM_1000_NS8cuda_cub3parE[1];
.global .align 1 .b8 _ZN41_INTERNAL_adb30389_4_k_cu_4721f39d_1235986thrust24THRUST_300001_SM_1000_NS8cuda_cub10par_nosyncE[1];
.global .align 1 .b8 _ZN41_INTERNAL_adb30389_4_k_cu_4721f39d_1235986thrust24THRUST_300001_SM_1000_NS6system6detail10sequential3seqE[1];
.global .align 1 .b8 _ZN41_INTERNAL_adb30389_4_k_cu_4721f39d_1235986thrust24THRUST_300001_SM_1000_NS12placeholders2_1E[1];
.global .align 1 .b8 _ZN41_INTERNAL_adb30389_4_k_cu_4721f39d_1235986thrust24THRUST_300001_SM_1000_NS12placeholders2_2E[1];
.global .align 1 .b8 _ZN41_INTERNAL_adb30389_4_k_cu_4721f39d_1235986thrust24THRUST_300001_SM_1000_NS12placeholders2_3E[1];
.global .align 1 .b8 _ZN41_INTERNAL_adb30389_4_k_cu_4721f39d_1235986thrust24THRUST_300001_SM_1000_NS12placeholders2_4E[1];
.global .align 1 .b8 _ZN41_INTERNAL_adb30389_4_k_cu_4721f39d_1235986thrust24THRUST_300001_SM_1000_NS12placeholders2_5E[1];
.global .align 1 .b8 _ZN41_INTERNAL_adb30389_4_k_cu_4721f39d_1235986thrust24THRUST_300001_SM_1000_NS12placeholders2_6E[1];
.global .align 1 .b8 _ZN41_INTERNAL_adb30389_4_k_cu_4721f39d_1235986thrust24THRUST_300001_SM_1000_NS12placeholders2_7E[1];
.global .align 1 .b8 _ZN41_INTERNAL_adb30389_4_k_cu_4721f39d_1235986thrust24THRUST_300001_SM_1000_NS12placeholders2_8E[1];
.global .align 1 .b8 _ZN41_INTERNAL_adb30389_4_k_cu_4721f39d_1235986thrust24THRUST_300001_SM_1000_NS12placeholders2_9E[1];
.global .align 1 .b8 _ZN41_INTERNAL_adb30389_4_k_cu_4721f39d_1235986thrust24THRUST_300001_SM_1000_NS12placeholders3_10E[1];
.global .align 1 .b8 _ZN41_INTERNAL_adb30389_4_k_cu_4721f39d_1235986thrust24THRUST_300001_SM_1000_NS3seqE[1];

.visible .entry _ZN3cub18CUB_300001_SM_10006detail11EmptyKernelIvEEvv()
{


	ret;

}


// ===== COMPILED SASS (sm_100) =====

	.target	sm_100

	.elftype	@"ET_EXEC"


//--------------------- .note.nv.tkinfo           --------------------------
	.section	.note.nv.tkinfo,"",@"SHT_NOTE"
	.sectionflags	@"SHF_NOTE_NV_TKINFO"
	.tkinfo
        /*0018*/ 	.word	0x00000002
        /*0030*/ 	.string	""
        /*0030*/ 	.string	"ptxas"
        /*0030*/ 	.string	"Cuda compilation tools, release 13.0, V13.0.88"
        /*0030*/ 	.string	"Build cuda_13.0.r13.0/compiler.36424714_0"
        /*0030*/ 	.string	"-arch sm_100 -m 64 "



//--------------------- .note.nv.cuinfo           --------------------------
	.section	.note.nv.cuinfo,"",@"SHT_NOTE"
	.sectionflags	@"SHF_NOTE_NV_CUINFO"
        /*0018*/ 	.short	0x0002
        /*001a*/ 	.short	0x0064
        /*001c*/ 	.short	0x0082
	.zero		2


//--------------------- .nv.info                  --------------------------
	.section	.nv.info,"",@"SHT_CUDA_INFO"
	.align	4


	//----- nvinfo : EIATTR_REGCOUNT
	.align		4
        /*0000*/ 	.byte	0x04, 0x2f
        /*0002*/ 	.short	(.L_44 - .L_43)
	.align		4
.L_43:
        /*0004*/ 	.word	index@(_ZN3cub18CUB_300001_SM_10006detail11EmptyKernelIvEEvv)
        /*0008*/ 	.word	0x00000004


	//----- nvinfo : EIATTR_FRAME_SIZE
	.align		4
.L_44:
        /*000c*/ 	.byte	0x04, 0x11
        /*000e*/ 	.short	(.L_46 - .L_45)
	.align		4
.L_45:
        /*0010*/ 	.word	index@(_ZN3cub18CUB_300001_SM_10006detail11EmptyKernelIvEEvv)
        /*0014*/ 	.word	0x00000000


	//----- nvinfo : EIATTR_MIN_STACK_SIZE
	.align		4
.L_46:
        /*0018*/ 	.byte	0x04, 0x12
        /*001a*/ 	.short	(.L_48 - .L_47)
	.align		4
.L_47:
        /*001c*/ 	.word	index@(_ZN3cub18CUB_300001_SM_10006detail11EmptyKernelIvEEvv)
        /*0020*/ 	.word	0x00000000
.L_48:


//--------------------- .nv.compat                --------------------------
	.section	.nv.compat,"",@"SHT_CUDA_COMPAT_INFO"
	.align	4
        /*0000*/ 	.byte	0x02, 0x09, 0x00, 0x00, 0x02, 0x02, 0x01, 0x00, 0x02, 0x05, 0x05, 0x00, 0x03, 0x07, 0x01, 0x01
        /*0010*/ 	.byte	0x02, 0x03, 0x00, 0x00, 0x02, 0x06, 0x01, 0x00, 0x04, 0x0b, 0x08, 0x00, 0x09, 0x00, 0x00, 0x00
        /*0020*/ 	.byte	0x00, 0x00, 0x00, 0x00


//--------------------- .nv.info._ZN3cub18CUB_300001_SM_10006detail11EmptyKernelIvEEvv --------------------------
	.section	.nv.info._ZN3cub18CUB_300001_SM_10006detail11EmptyKernelIvEEvv,"",@"SHT_CUDA_INFO"
	.sectionflags	@""
	.align	4


	//----- nvinfo : EIATTR_CUDA_API_VERSION
	.align		4
        /*0000*/ 	.byte	0x04, 0x37
        /*0002*/ 	.short	(.L_50 - .L_49)
.L_49:
        /*0004*/ 	.word	0x00000082


	//----- nvinfo : EIATTR_SPARSE_MMA_MASK
	.align		4
.L_50:
        /*0008*/ 	.byte	0x03, 0x50
        /*000a*/ 	.short	0x0000


	//----- nvinfo : EIATTR_MAXREG_COUNT
	.align		4
        /*000c*/ 	.byte	0x03, 0x1b
        /*000e*/ 	.short	0x00ff


	//----- nvinfo : EIATTR_MERCURY_ISA_VERSION
	.align		4
        /*0010*/ 	.byte	0x03, 0x5f
        /*0012*/ 	.short	0x0101


	//----- nvinfo : EIATTR_VRC_CTA_INIT_COUNT
	.align		4
        /*0014*/ 	.byte	0x02, 0x4a
	.zero		1
	.zero		1


	//----- nvinfo : EIATTR_EXIT_INSTR_OFFSETS
	.align		4
        /*0018*/ 	.byte	0x04, 0x1c
        /*001a*/ 	.short	(.L_52 - .L_51)


	//   ....[0]....
.L_51:
        /*001c*/ 	.word	0x00000010


	//----- nvinfo : EIATTR_SW_WAR
	.align		4
.L_52:
        /*0020*/ 	.byte	0x04, 0x36
        /*0022*/ 	.short	(.L_54 - .L_53)
.L_53:
        /*0024*/ 	.word	0x00000008
.L_54:


//--------------------- .nv.callgraph             --------------------------
	.section	.nv.callgraph,"",@"SHT_CUDA_CALLGRAPH"
	.align	4
	.sectionentsize	8
	.align		4
        /*0000*/ 	.word	0x00000000
	.align		4
        /*0004*/ 	.word	0xffffffff
	.align		4
        /*0008*/ 	.word	0x00000000
	.align		4
        /*000c*/ 	.word	0xfffffffe
	.align		4
        /*0010*/ 	.word	0x00000000
	.align		4
        /*0014*/ 	.word	0xfffffffd
	.align		4
        /*0018*/ 	.word	0x00000000
	.align		4
        /*001c*/ 	.word	0xfffffffc


//--------------------- .nv.constant4             --------------------------
	.section	.nv.constant4,"a",@progbits
	.align	8
	.align		8
.nv.constant4:
        /*0000*/ 	.dword	_ZN41_INTERNAL_adb30389_4_k_cu_4721f39d_1238184cuda3std3__45__cpo5beginE
	.align		8
        /*0008*/ 	.dword	_ZN41_INTERNAL_adb30389_4_k_cu_4721f39d_1238184cuda3std3__45__cpo3endE
	.align		8
        /*0010*/ 	.dword	_ZN41_INTERNAL_adb30389_4_k_cu_4721f39d_1238184cuda3std3__45__cpo6cbeginE
	.align		8
        /*0018*/ 	.dword	_ZN41_INTERNAL_adb30389_4_k_cu_4721f39d_1238184cuda3std3__45__cpo4cendE
	.align		8
        /*0020*/ 	.dword	_ZN41_INTERNAL_adb30389_4_k_cu_4721f39d_1238184cuda3std3__45__cpo6rbeginE
	.align		8
        /*0028*/ 	.dword	_ZN41_INTERNAL_adb30389_4_k_cu_4721f39d_1238184cuda3std3__45__cpo4rendE
	.align		8
        /*0030*/ 	.dword	_ZN41_INTERNAL_adb30389_4_k_cu_4721f39d_1238184cuda3std3__45__cpo7crbeginE
	.align		8
        /*0038*/ 	.dword	_ZN41_INTERNAL_adb30389_4_k_cu_4721f39d_1238184cuda3std3__45__cpo5crendE
	.align		8
        /*0040*/ 	.dword	_ZN41_INTERNAL_adb30389_4_k_cu_4721f39d_1238184cuda3std3__443_GLOBAL__N__adb30389_4_k_cu_4721f39d_1238186ignoreE
	.align		8
        /*0048*/ 	.dword	_ZN41_INTERNAL_adb30389_4_k_cu_4721f39d_1238184cuda3std3__419piecewise_constructE
	.align		8
        /*0050*/ 	.dword	_ZN41_INTERNAL_adb30389_4_k_cu_4721f39d_1238184cuda3std3__48in_placeE
	.align		8
        /*0058*/ 	.dword	_ZN41_INTERNAL_adb30389_4_k_cu_4721f39d_1238184cuda3std3__420unreachable_sentinelE
	.align		8
        /*0060*/ 	.dword	_ZN41_INTERNAL_adb30389_4_k_cu_4721f39d_1238184cuda3std3__47nulloptE
	.align		8
        /*0068*/ 	.dword	_ZN41_INTERNAL_adb30389_4_k_cu_4721f39d_1238184cuda3std3__48unexpectE
	.align		8
        /*0070*/ 	.dword	_ZN41_INTERNAL_adb30389_4_k_cu_4721f39d_1238184cuda3std6ranges3__45__cpo4swapE
	.align		8
        /*0078*/ 	.dword	_ZN41_INTERNAL_adb30389_4_k_cu_4721f39d_1238184cuda3std6ranges3__45__cpo9iter_moveE
	.align		8
        /*0080*/ 	.dword	_ZN41_INTERNAL_adb30389_4_k_cu_4721f39d_1238184cuda3std6ranges3__45__cpo5beginE
	.align		8
        /*0088*/ 	.dword	_ZN41_INTERNAL_adb30389_4_k_cu_4721f39d_1238184cuda3std6ranges3__45__cpo3endE
	.align		8
        /*0090*/ 	.dword	_ZN41_INTERNAL_adb30389_4_k_cu_4721f39d_1238184cuda3std6ranges3__45__cpo6cbeginE
	.align		8
        /*0098*/ 	.dword	_ZN41_INTERNAL_adb30389_4_k_cu_4721f39d_1238184cuda3std6ranges3__45__cpo4cendE
	.align		8
        /*00a0*/ 	.dword	_ZN41_INTERNAL_adb30389_4_k_cu_4721f39d_1238184cuda3std6ranges3__45__cpo7advanceE
	.align		8
        /*00a8*/ 	.dword	_ZN41_INTERNAL_adb30389_4_k_cu_4721f39d_1238184cuda3std6ranges3__45__cpo9iter_swapE
	.align		8
        /*00b0*/ 	.dword	_ZN41_INTERNAL_adb30389_4_k_cu_4721f39d_1238184cuda3std6ranges3__45__cpo4nextE
	.align		8
        /*00b8*/ 	.dword	_ZN41_INTERNAL_adb30389_4_k_cu_4721f39d_1238184cuda3std6ranges3__45__cpo4prevE
	.align		8
        /*00c0*/ 	.dword	_ZN41_INTERNAL_adb30389_4_k_cu_4721f39d_1238184cuda3std6ranges3__45__cpo4dataE
	.align		8
        /*00c8*/ 	.dword	_ZN41_INTERNAL_adb30389_4_k_cu_4721f39d_1238184cuda3std6ranges3__45__cpo5cdataE
	.align		8
        /*00d0*/ 	.dword	_ZN41_INTERNAL_adb30389_4_k_cu_4721f39d_1238184cuda3std6ranges3__45__cpo4sizeE
	.align		8
        /*00d8*/ 	.dword	_ZN41_INTERNAL_adb30389_4_k_cu_4721f39d_1238184cuda3std6ranges3__45__cpo5ssizeE
	.align		8
        /*00e0*/ 	.dword	_ZN41_INTERNAL_adb30389_4_k_cu_4721f39d_1238184cuda3std6ranges3__45__cpo8distanceE
	.align		8
        /*00e8*/ 	.dword	_ZN41_INTERNAL_adb30389_4_k_cu_4721f39d_1238186thrust24THRUST_300001_SM_1000_NS8cuda_cub3parE
	.align		8
        /*00f0*/ 	.dword	_ZN41_INTERNAL_adb30389_4_k_cu_4721f39d_1238186thrust24THRUST_300001_SM_1000_NS8cuda_cub10par_nosyncE
	.align		8
        /*00f8*/ 	.dword	_ZN41_INTERNAL_adb30389_4_k_cu_4721f39d_1238186thrust24THRUST_300001_SM_1000_NS6system6detail10sequential3seqE
	.align		8
        /*0100*/ 	.dword	_ZN41_INTERNAL_adb30389_4_k_cu_4721f39d_1238186thrust24THRUST_300001_SM_1000_NS12placeholders2_1E
	.align		8
        /*0108*/ 	.dword	_ZN41_INTERNAL_adb30389_4_k_cu_4721f39d_1238186thrust24THRUST_300001_SM_1000_NS12placeholders2_2E
	.align		8
        /*0110*/ 	.dword	_ZN41_INTERNAL_adb30389_4_k_cu_4721f39d_1238186thrust24THRUST_300001_SM_1000_NS12placeholders2_3E
	.align		8
        /*0118*/ 	.dword	_ZN41_INTERNAL_adb30389_4_k_cu_4721f39d_1238186thrust24THRUST_300001_SM_1000_NS12placeholders2_4E
	.align		8
        /*0120*/ 	.dword	_ZN41_INTERNAL_adb30389_4_k_cu_4721f39d_1238186thrust24THRUST_300001_SM_1000_NS12placeholders2_5E
	.align		8
        /*0128*/ 	.dword	_ZN41_INTERNAL_adb30389_4_k_cu_4721f39d_1238186thrust24THRUST_300001_SM_1000_NS12placeholders2_6E
	.align		8
        /*0130*/ 	.dword	_ZN41_INTERNAL_adb30389_4_k_cu_4721f39d_1238186thrust24THRUST_300001_SM_1000_NS12placeholders2_7E
	.align		8
        /*0138*/ 	.dword	_ZN41_INTERNAL_adb30389_4_k_cu_4721f39d_1238186thrust24THRUST_300001_SM_1000_NS12placeholders2_8E
	.align		8
        /*0140*/ 	.dword	_ZN41_INTERNAL_adb30389_4_k_cu_4721f39d_1238186thrust24THRUST_300001_SM_1000_NS12placeholders2_9E
	.align		8
        /*0148*/ 	.dword	_ZN41_INTERNAL_adb30389_4_k_cu_4721f39d_1238186thrust24THRUST_300001_SM_1000_NS12placeholders3_10E
	.align		8
        /*0150*/ 	.dword	_ZN41_INTERNAL_adb30389_4_k_cu_4721f39d_1238186thrust24THRUST_300001_SM_1000_NS3seqE


//--------------------- .text._ZN3cub18CUB_300001_SM_10006detail11EmptyKernelIvEEvv --------------------------
	.section	.text._ZN3cub18CUB_300001_SM_10006detail11EmptyKernelIvEEvv,"ax",@progbits
	.align	128
        .global         _ZN3cub18CUB_300001_SM_10006detail11EmptyKernelIvEEvv
        .type           _ZN3cub18CUB_300001_SM_10006detail11EmptyKernelIvEEvv,@function
        .size           _ZN3cub18CUB_300001_SM_10006detail11EmptyKernelIvEEvv,(.L_x_1 - _ZN3cub18CUB_300001_SM_10006detail11EmptyKernelIvEEvv)
        .other          _ZN3cub18CUB_300001_SM_10006detail11EmptyKernelIvEEvv,@"STO_CUDA_ENTRY STV_DEFAULT"
_ZN3cub18CUB_300001_SM_10006detail11EmptyKernelIvEEvv:
.text._ZN3cub18CUB_300001_SM_10006detail11EmptyKernelIvEEvv:
[----:B------:R-:W-:Y:S01]  /*0000*/  LDC R1, c[0x0][0x37c] ;  /* 0x0000df00ff017b82 */ /* 0x000fe20000000800 */
[----:B------:R-:W-:Y:S05]  /*0010*/  EXIT ;  /* 0x000000000000794d */ /* 0x000fea0003800000 */
.L_x_0:
[----:B------:R-:W-:-:S00]  /*0020*/  BRA `(.L_x_0) ;  /* 0xfffffffc00fc7947 */ /* 0x000fc0000383ffff */
[----:B------:R-:W-:-:S00]  /*0030*/  NOP ;  /* 0x0000000000007918 */ /* 0x000fc00000000000 */
        /* <DEDUP_REMOVED lines=12> */
.L_x_1:


//--------------------- .nv.shared.reserved.0     --------------------------
	.section	.nv.shared.reserved.0,"aw",@nobits
	.weak		__nv_reservedSMEM_offset_0_alias
	.size		__nv_reservedSMEM_offset_0_alias, 0, 64
	.other		__nv_reservedSMEM_offset_0_alias,@"STO_CUDA_RESERVED_SHARED STV_DEFAULT"
__nv_reservedSMEM_offset_0_alias:
	.zero		0
	.zero		64


//--------------------- .nv.global                --------------------------
	.section	.nv.global,"aw",@nobits
.nv.global:
	.type		_ZN41_INTERNAL_adb30389_4_k_cu_4721f39d_1238186thrust24THRUST_300001_SM_1000_NS3seqE,@object
	.size		_ZN41_INTERNAL_adb30389_4_k_cu_4721f39d_1238186thrust24THRUST_300001_SM_1000_NS3seqE,(_ZN41_INTERNAL_adb30389_4_k_cu_4721f39d_1238184cuda3std3__48in_placeE - _ZN41_INTERNAL_adb30389_4_k_cu_4721f39d_1238186thrust24THRUST_300001_SM_1000_NS3seqE)
_ZN41_INTERNAL_adb30389_4_k_cu_4721f39d_1238186thrust24THRUST_300001_SM_1000_NS3seqE:
	.zero		1
	.type		_ZN41_INTERNAL_adb30389_4_k_cu_4721f39d_1238184cuda3std3__48in_placeE,@object
	.size		_ZN41_INTERNAL_adb30389_4_k_cu_4721f39d_1238184cuda3std3__48in_placeE,(_ZN41_INTERNAL_adb30389_4_k_cu_4721f39d_1238184cuda3std6ranges3__45__cpo4sizeE - _ZN41_INTERNAL_adb30389_4_k_cu_4721f39d_1238184cuda3std3__48in_placeE)
_ZN41_INTERNAL_adb30389_4_k_cu_4721f39d_1238184cuda3std3__48in_placeE:
	.zero		1
	.type		_ZN41_INTERNAL_adb30389_4_k_cu_4721f39d_1238184cuda3std6ranges3__45__cpo4sizeE,@object
	.size		_ZN41_INTERNAL_adb30389_4_k_cu_4721f39d_1238184cuda3std6ranges3__45__cpo4sizeE,(_ZN41_INTERNAL_adb30389_4_k_cu_4721f39d_1238186thrust24THRUST_300001_SM_1000_NS12placeholders2_3E - _ZN41_INTERNAL_adb30389_4_k_cu_4721f39d_1238184cuda3std6ranges3__45__cpo4sizeE)
_ZN41_INTERNAL_adb30389_4_k_cu_4721f39d_1238184cuda3std6ranges3__45__cpo4sizeE:
	.zero		1
	.type		_ZN41_INTERNAL_adb30389_4_k_cu_4721f39d_1238186thrust24THRUST_300001_SM_1000_NS12placeholders2_3E,@object
	.size		_ZN41_INTERNAL_adb30389_4_k_cu_4721f39d_1238186thrust24THRUST_300001_SM_1000_NS12placeholders2_3E,(_ZN41_INTERNAL_adb30389_4_k_cu_4721f39d_1238184cuda3std3__45__cpo6cbeginE - _ZN41_INTERNAL_adb30389_4_k_cu_4721f39d_1238186thrust24THRUST_300001_SM_1000_NS12placeholders2_3E)
_ZN41_INTERNAL_adb30389_4_k_cu_4721f39d_1238186thrust24THRUST_300001_SM_1000_NS12placeholders2_3E:
	.zero		1
	.type		_ZN41_INTERNAL_adb30389_4_k_cu_4721f39d_1238184cuda3std3__45__cpo6cbeginE,@object
	.size		_ZN41_INTERNAL_adb30389_4_k_cu_4721f39d_1238184cuda3std3__45__cpo6cbeginE,(_ZN41_INTERNAL_adb30389_4_k_cu_4721f39d_1238184cuda3std6ranges3__45__cpo6cbeginE - _ZN41_INTERNAL_adb30389_4_k_cu_4721f39d_1238184cuda3std3__45__cpo6cbeginE)
_ZN41_INTERNAL_adb30389_4_k_cu_4721f39d_1238184cuda3std3__45__cpo6cbeginE:
	.zero		1
	.type		_ZN41_INTERNAL_adb30389_4_k_cu_4721f39d_1238184cuda3std6ranges3__45__cpo6cbeginE,@object
	.size		_ZN41_INTERNAL_adb30389_4_k_cu_4721f39d_1238184cuda3std6ranges3__45__cpo6cbeginE,(_ZN41_INTERNAL_adb30389_4_k_cu_4721f39d_1238186thrust24THRUST_300001_SM_1000_NS12placeholders2_7E - _ZN41_INTERNAL_adb30389_4_k_cu_4721f39d_1238184cuda3std6ranges3__45__cpo6cbeginE)
_ZN41_INTERNAL_adb30389_4_k_cu_4721f39d_1238184cuda3std6ranges3__45__cpo6cbeginE:
	.zero		1
	.type		_ZN41_INTERNAL_adb30389_4_k_cu_4721f39d_1238186thrust24THRUST_300001_SM_1000_NS12placeholders2_7E,@object
	.size		_ZN41_INTERNAL_adb30389_4_k_cu_4721f39d_1238186thrust24THRUST_300001_SM_1000_NS12placeholders2_7E,(_ZN41_INTERNAL_adb30389_4_k_cu_4721f39d_1238184cuda3std3__45__cpo7crbeginE - _ZN41_INTERNAL_adb30389_4_k_cu_4721f39d_1238186thrust24THRUST_300001_SM_1000_NS12placeholders2_7E)
_ZN41_INTERNAL_adb30389_4_k_cu_4721f39d_1238186thrust24THRUST_300001_SM_1000_NS12placeholders2_7E:
	.zero		1
	.type		_ZN41_INTERNAL_adb30389_4_k_cu_4721f39d_1238184cuda3std3__45__cpo7crbeginE,@object
	.size		_ZN41_INTERNAL_adb30389_4_k_cu_4721f39d_1238184cuda3std3__45__cpo7crbeginE,(_ZN41_INTERNAL_adb30389_4_k_cu_4721f39d_1238184cuda3std6ranges3__45__cpo4nextE - _ZN41_INTERNAL_adb30389_4_k_cu_4721f39d_1238184cuda3std3__45__cpo7crbeginE)
_ZN41_INTERNAL_adb30389_4_k_cu_4721f39d_1238184cuda3std3__45__cpo7crbeginE:
	.zero		1
	.type		_ZN41_INTERNAL_adb30389_4_k_cu_4721f39d_1238184cuda3std6ranges3__45__cpo4nextE,@object
	.size		_ZN41_INTERNAL_adb30389_4_k_cu_4721f39d_1238184cuda3std6ranges3__45__cpo4nextE,(_ZN41_INTERNAL_adb30389_4_k_cu_4721f39d_1238184cuda3std6ranges3__45__cpo4swapE - _ZN41_INTERNAL_adb30389_4_k_cu_4721f39d_1238184cuda3std6ranges3__45__cpo4nextE)
_ZN41_INTERNAL_adb30389_4_k_cu_4721f39d_1238184cuda3std6ranges3__45__cpo4nextE:
	.zero		1
	.type		_ZN41_INTERNAL_adb30389_4_k_cu_4721f39d_1238184cuda3std6ranges3__45__cpo4swapE,@object
	.size		_ZN41_INTERNAL_adb30389_4_k_cu_4721f39d_1238184cuda3std6ranges3__45__cpo4swapE,(_ZN41_INTERNAL_adb30389_4_k_cu_4721f39d_1238186thrust24THRUST_300001_SM_1000_NS8cuda_cub10par_nosyncE - _ZN41_INTERNAL_adb30389_4_k_cu_4721f39d_1238184cuda3std6ranges3__45__cpo4swapE)
_ZN41_INTERNAL_adb30389_4_k_cu_4721f39d_1238184cuda3std6ranges3__45__cpo4swapE:
	.zero		1
	.type		_ZN41_INTERNAL_adb30389_4_k_cu_4721f39d_1238186thrust24THRUST_300001_SM_1000_NS8cuda_cub10par_nosyncE,@object
	.size		_ZN41_INTERNAL_adb30389_4_k_cu_4721f39d_1238186thrust24THRUST_300001_SM_1000_NS8cuda_cub10par_nosyncE,(_ZN41_INTERNAL_adb30389_4_k_cu_4721f39d_1238186thrust24THRUST_300001_SM_1000_NS12placeholders2_9E - _ZN41_INTERNAL_adb30389_4_k_cu_4721f39d_1238186thrust24THRUST_300001_SM_1000_NS8cuda_cub10par_nosyncE)
_ZN41_INTERNAL_adb30389_4_k_cu_4721f39d_1238186thrust24THRUST_300001_SM_1000_NS8cuda_cub10par_nosyncE:
	.zero		1
	.type		_ZN41_INTERNAL_adb30389_4_k_cu_4721f39d_1238186thrust24THRUST_300001_SM_1000_NS12placeholders2_9E,@object
	.size		_ZN41_INTERNAL_adb30389_4_k_cu_4721f39d_1238186thrust24THRUST_300001_SM_1000_NS12placeholders2_9E,(_ZN41_INTERNAL_adb30389_4_k_cu_4721f39d_1238184cuda3std3__443_GLOBAL__N__adb30389_4_k_cu_4721f39d_1238186ignoreE - _ZN41_INTERNAL_adb30389_4_k_cu_4721f39d_1238186thrust24THRUST_300001_SM_1000_NS12placeholders2_9E)
_ZN41_INTERNAL_adb30389_4_k_cu_4721f39d_1238186thrust24THRUST_300001_SM_1000_NS12placeholders2_9E:
	.zero		1
	.type		_ZN41_INTERNAL_adb30389_4_k_cu_4721f39d_1238184cuda3std3__443_GLOBAL__N__adb30389_4_k_cu_4721f39d_1238186ignoreE,@object
	.size		_ZN41_INTERNAL_adb30389_4_k_cu_4721f39d_1238184cuda3std3__443_GLOBAL__N__adb30389_4_k_cu_4721f39d_1238186ignoreE,(_ZN41_INTERNAL_adb30389_4_k_cu_4721f39d_1238184cuda3std6ranges3__45__cpo4dataE - _ZN41_INTERNAL_adb30389_4_k_cu_4721f39d_1238184cuda3std3__443_GLOBAL__N__adb30389_4_k_cu_4721f39d_1238186ignoreE)
_ZN41_INTERNAL_adb30389_4_k_cu_4721f39d_1238184cuda3std3__443_GLOBAL__N__adb30389_4_k_cu_4721f39d_1238186ignoreE:
	.zero		1
	.type		_ZN41_INTERNAL_adb30389_4_k_cu_4721f39d_1238184cuda3std6ranges3__45__cpo4dataE,@object
	.size		_ZN41_INTERNAL_adb30389_4_k_cu_4721f39d_1238184cuda3std6ranges3__45__cpo4dataE,(_ZN41_INTERNAL_adb30389_4_k_cu_4721f39d_1238186thrust24THRUST_300001_SM_1000_NS12placeholders2_1E - _ZN41_INTERNAL_adb30389_4_k_cu_4721f39d_1238184cuda3std6ranges3__45__cpo4dataE)
_ZN41_INTERNAL_adb30389_4_k_cu_4721f39d_1238184cuda3std6ranges3__45__cpo4dataE:
	.zero		1
	.type		_ZN41_INTERNAL_adb30389_4_k_cu_4721f39d_1238186thrust24THRUST_300001_SM_1000_NS12placeholders2_1E,@object
	.size		_ZN41_INTERNAL_adb30389_4_k_cu_4721f39d_1238186thrust24THRUST_300001_SM_1000_NS12placeholders2_1E,(_ZN41_INTERNAL_adb30389_4_k_cu_4721f39d_1238184cuda3std3__45__cpo5beginE - _ZN41_INTERNAL_adb30389_4_k_cu_4721f39d_1238186thrust24THRUST_300001_SM_1000_NS12placeholders2_1E)
_ZN41_INTERNAL_adb30389_4_k_cu_4721f39d_1238186thrust24THRUST_300001_SM_1000_NS12placeholders2_1E:
	.zero		1
	.type		_ZN41_INTERNAL_adb30389_4_k_cu_4721f39d_1238184cuda3std3__45__cpo5beginE,@object
	.size		_ZN41_INTERNAL_adb30389_4_k_cu_4721f39d_1238184cuda3std3__45__cpo5beginE,(_ZN41_INTERNAL_adb30389_4_k_cu_4721f39d_1238184cuda3std6ranges3__45__cpo5beginE - _ZN41_INTERNAL_adb30389_4_k_cu_4721f39d_1238184cuda3std3__45__cpo5beginE)
_ZN41_INTERNAL_adb30389_4_k_cu_4721f39d_1238184cuda3std3__45__cpo5beginE:
	.zero		1
	.type		_ZN41_INTERNAL_adb30389_4_k_cu_4721f39d_1238184cuda3std6ranges3__45__cpo5beginE,@object
	.size		_ZN41_INTERNAL_adb30389_4_k_cu_4721f39d_1238184cuda3std6ranges3__45__cpo5beginE,(_ZN41_INTERNAL_adb30389_4_k_cu_4721f39d_1238186thrust24THRUST_300001_SM_1000_NS12placeholders2_5E - _ZN41_INTERNAL_adb30389_4_k_cu_4721f39d_1238184cuda3std6ranges3__45__cpo5beginE)
_ZN41_INTERNAL_adb30389_4_k_cu_4721f39d_1238184cuda3std6ranges3__45__cpo5beginE:
	.zero		1
	.type		_ZN41_INTERNAL_adb30389_4_k_cu_4721f39d_1238186thrust24THRUST_300001_SM_1000_NS12placeholders2_5E,@object
	.size		_ZN41_INTERNAL_adb30389_4_k_cu_4721f39d_1238186thrust24THRUST_300001_SM_1000_NS12placeholders2_5E,(_ZN41_INTERNAL_adb30389_4_k_cu_4721f39d_1238184cuda3std3__45__cpo6rbeginE - _ZN41_INTERNAL_adb30389_4_k_cu_4721f39d_1238186thrust24THRUST_300001_SM_1000_NS12placeholders2_5E)
_ZN41_INTERNAL_adb30389_4_k_cu_4721f39d_1238186thrust24THRUST_300001_SM_1000_NS12placeholders2_5E:
	.zero		1
	.type		_ZN41_INTERNAL_adb30389_4_k_cu_4721f39d_1238184cuda3std3__45__cpo6rbeginE,@object
	.size		_ZN41_INTERNAL_adb30389_4_k_cu_4721f39d_1238184cuda3std3__45__cpo6rbeginE,(_ZN41_INTERNAL_adb30389_4_k_cu_4721f39d_1238184cuda3std6ranges3__45__cpo7advanceE - _ZN41_INTERNAL_adb30389_4_k_cu_4721f39d_1238184cuda3std3__45__cpo6rbeginE)
_ZN41_INTERNAL_adb30389_4_k_cu_4721f39d_1238184cuda3std3__45__cpo6rbeginE:
	.zero		1
	.type		_ZN41_INTERNAL_adb30389_4_k_cu_4721f39d_1238184cuda3std6ranges3__45__cpo7advanceE,@object
	.size		_ZN41_INTERNAL_adb30389_4_k_cu_4721f39d_1238184cuda3std6ranges3__45__cpo7advanceE,(_ZN41_INTERNAL_adb30389_4_k_cu_4721f39d_1238184cuda3std3__47nulloptE - _ZN41_INTERNAL_adb30389_4_k_cu_4721f39d_1238184cuda3std6ranges3__45__cpo7advanceE)
_ZN41_INTERNAL_adb30389_4_k_cu_4721f39d_1238184cuda3std6ranges3__45__cpo7advanceE:
	.zero		1
	.type		_ZN41_INTERNAL_adb30389_4_k_cu_4721f39d_1238184cuda3std3__47nulloptE,@object
	.size		_ZN41_INTERNAL_adb30389_4_k_cu_4721f39d_1238184cuda3std3__47nulloptE,(_ZN41_INTERNAL_adb30389_4_k_cu_4721f39d_1238184cuda3std6ranges3__45__cpo8distanceE - _ZN41_INTERNAL_adb30389_4_k_cu_4721f39d_1238184cuda3std3__47nulloptE)
_ZN41_INTERNAL_adb30389_4_k_cu_4721f39d_1238184cuda3std3__47nulloptE:
	.zero		1
	.type		_ZN41_INTERNAL_adb30389_4_k_cu_4721f39d_1238184cuda3std6ranges3__45__cpo8distanceE,@object
	.size		_ZN41_INTERNAL_adb30389_4_k_cu_4721f39d_1238184cuda3std6ranges3__45__cpo8distanceE,(_ZN41_INTERNAL_adb30389_4_k_cu_4721f39d_1238186thrust24THRUST_300001_SM_1000_NS12placeholders3_10E - _ZN41_INTERNAL_adb30389_4_k_cu_4721f39d_1238184cuda3std6ranges3__45__cpo8distanceE)
_ZN41_INTERNAL_adb30389_4_k_cu_4721f39d_1238184cuda3std6ranges3__45__cpo8distanceE:
	.zero		1
	.type		_ZN41_INTERNAL_adb30389_4_k_cu_4721f39d_1238186thrust24THRUST_300001_SM_1000_NS12placeholders3_10E,@object
	.size		_ZN41_INTERNAL_adb30389_4_k_cu_4721f39d_1238186thrust24THRUST_300001_SM_1000_NS12placeholders3_10E,(_ZN41_INTERNAL_adb30389_4_k_cu_4721f39d_1238184cuda3std3__419piecewise_constructE - _ZN41_INTERNAL_adb30389_4_k_cu_4721f39d_1238186thrust24THRUST_300001_SM_1000_NS12placeholders3_10E)
_ZN41_INTERNAL_adb30389_4_k_cu_4721f39d_1238186thrust24THRUST_300001_SM_1000_NS12placeholders3_10E:
	.zero		1
	.type		_ZN41_INTERNAL_adb30389_4_k_cu_4721f39d_1238184cuda3std3__419piecewise_constructE,@object
	.size		_ZN41_INTERNAL_adb30389_4_k_cu_4721f39d_1238184cuda3std3__419piecewise_constructE,(_ZN41_INTERNAL_adb30389_4_k_cu_4721f39d_1238184cuda3std6ranges3__45__cpo5cdataE - _ZN41_INTERNAL_adb30389_4_k_cu_4721f39d_1238184cuda3std3__419piecewise_constructE)
_ZN41_INTERNAL_adb30389_4_k_cu_4721f39d_1238184cuda3std3__419piecewise_constructE:
	.zero		1
	.type		_ZN41_INTERNAL_adb30389_4_k_cu_4721f39d_1238184cuda3std6ranges3__45__cpo5cdataE,@object
	.size		_ZN41_INTERNAL_adb30389_4_k_cu_4721f39d_1238184cuda3std6ranges3__45__cpo5cdataE,(_ZN41_INTERNAL_adb30389_4_k_cu_4721f39d_1238186thrust24THRUST_300001_SM_1000_NS12placeholders2_2E - _ZN41_INTERNAL_adb30389_4_k_cu_4721f39d_1238184cuda3std6ranges3__45__cpo5cdataE)
_ZN41_INTERNAL_adb30389_4_k_cu_4721f39d_1238184cuda3std6ranges3__45__cpo5cdataE:
	.zero		1
	.type		_ZN41_INTERNAL_adb30389_4_k_cu_4721f39d_1238186thrust24THRUST_300001_SM_1000_NS12placeholders2_2E,@object
	.size		_ZN41_INTERNAL_adb30389_4_k_cu_4721f39d_1238186thrust24THRUST_300001_SM_1000_NS12placeholders2_2E,(_ZN41_INTERNAL_adb30389_4_k_cu_4721f39d_1238184cuda3std3__45__cpo3endE - _ZN41_INTERNAL_adb30389_4_k_cu_4721f39d_1238186thrust24THRUST_300001_SM_1000_NS12placeholders2_2E)
_ZN41_INTERNAL_adb30389_4_k_cu_4721f39d_1238186thrust24THRUST_300001_SM_1000_NS12placeholders2_2E:
	.zero		1
	.type		_ZN41_INTERNAL_adb30389_4_k_cu_4721f39d_1238184cuda3std3__45__cpo3endE,@object
	.size		_ZN41_INTERNAL_adb30389_4_k_cu_4721f39d_1238184cuda3std3__45__cpo3endE,(_ZN41_INTERNAL_adb30389_4_k_cu_4721f39d_1238184cuda3std6ranges3__45__cpo3endE - _ZN41_INTERNAL_adb30389_4_k_cu_4721f39d_1238184cuda3std3__45__cpo3endE)
_ZN41_INTERNAL_adb30389_4_k_cu_4721f39d_1238184cuda3std3__45__cpo3endE:
	.zero		1
	.type		_ZN41_INTERNAL_adb30389_4_k_cu_4721f39d_1238184cuda3std6ranges3__45__cpo3endE,@object
	.size		_ZN41_INTERNAL_adb30389_4_k_cu_4721f39d_1238184cuda3std6ranges3__45__cpo3endE,(_ZN41_INTERNAL_adb30389_4_k_cu_4721f39d_1238186thrust24THRUST_300001_SM_1000_NS12placeholders2_6E - _ZN41_INTERNAL_adb30389_4_k_cu_4721f39d_1238184cuda3std6ranges3__45__cpo3endE)
_ZN41_INTERNAL_adb30389_4_k_cu_4721f39d_1238184cuda3std6ranges3__45__cpo3endE:
	.zero		1
	.type		_ZN41_INTERNAL_adb30389_4_k_cu_4721f39d_1238186thrust24THRUST_300001_SM_1000_NS12placeholders2_6E,@object
	.size		_ZN41_INTERNAL_adb30389_4_k_cu_4721f39d_1238186thrust24THRUST_300001_SM_1000_NS12placeholders2_6E,(_ZN41_INTERNAL_adb30389_4_k_cu_4721f39d_1238184cuda3std3__45__cpo4rendE - _ZN41_INTERNAL_adb30389_4_k_cu_4721f39d_1238186thrust24THRUST_300001_SM_1000_NS12placeholders2_6E)
_ZN41_INTERNAL_adb30389_4_k_cu_4721f39d_1238186thrust24THRUST_300001_SM_1000_NS12placeholders2_6E:
	.zero		1
	.type		_ZN41_INTERNAL_adb30389_4_k_cu_4721f39d_1238184cuda3std3__45__cpo4rendE,@object
	.size		_ZN41_INTERNAL_adb30389_4_k_cu_4721f39d_1238184cuda3std3__45__cpo4rendE,(_ZN41_INTERNAL_adb30389_4_k_cu_4721f39d_1238184cuda3std6ranges3__45__cpo9iter_swapE - _ZN41_INTERNAL_adb30389_4_k_cu_4721f39d_1238184cuda3std3__45__cpo4rendE)
_ZN41_INTERNAL_adb30389_4_k_cu_4721f39d_1238184cuda3std3__45__cpo4rendE:
	.zero		1
	.type		_ZN41_INTERNAL_adb30389_4_k_cu_4721f39d_1238184cuda3std6ranges3__45__cpo9iter_swapE,@object
	.size		_ZN41_INTERNAL_adb30389_4_k_cu_4721f39d_1238184cuda3std6ranges3__45__cpo9iter_swapE,(_ZN41_INTERNAL_adb30389_4_k_cu_4721f39d_1238184cuda3std3__48unexpectE - _ZN41_INTERNAL_adb30389_4_k_cu_4721f39d_1238184cuda3std6ranges3__45__cpo9iter_swapE)
_ZN41_INTERNAL_adb30389_4_k_cu_4721f39d_1238184cuda3std6ranges3__45__cpo9iter_swapE:
	.zero		1
	.type		_ZN41_INTERNAL_adb30389_4_k_cu_4721f39d_1238184cuda3std3__48unexpectE,@object
	.size		_ZN41_INTERNAL_adb30389_4_k_cu_4721f39d_1238184cuda3std3__48unexpectE,(_ZN41_INTERNAL_adb30389_4_k_cu_4721f39d_1238186thrust24THRUST_300001_SM_1000_NS8cuda_cub3parE - _ZN41_INTERNAL_adb30389_4_k_cu_4721f39d_1238184cuda3std3__48unexpectE)
_ZN41_INTERNAL_adb30389_4_k_cu_4721f39d_1238184cuda3std3__48unexpectE:
	.zero		1
	.type		_ZN41_INTERNAL_adb30389_4_k_cu_4721f39d_1238186thrust24THRUST_300001_SM_1000_NS8cuda_cub3parE,@object
	.size		_ZN41_INTERNAL_adb30389_4_k_cu_4721f39d_1238186thrust24THRUST_300001_SM_1000_NS8cuda_cub3parE,(_ZN41_INTERNAL_adb30389_4_k_cu_4721f39d_1238186thrust24THRUST_300001_SM_1000_NS12placeholders2_4E - _ZN41_INTERNAL_adb30389_4_k_cu_4721f39d_1238186thrust24THRUST_300001_SM_1000_NS8cuda_cub3parE)
_ZN41_INTERNAL_adb30389_4_k_cu_4721f39d_1238186thrust24THRUST_300001_SM_1000_NS8cuda_cub3parE:
	.zero		1
	.type		_ZN41_INTERNAL_adb30389_4_k_cu_4721f39d_1238186thrust24THRUST_300001_SM_1000_NS12placeholders2_4E,@object
	.size		_ZN41_INTERNAL_adb30389_4_k_cu_4721f39d_1238186thrust24THRUST_300001_SM_1000_NS12placeholders2_4E,(_ZN41_INTERNAL_adb30389_4_k_cu_4721f39d_1238184cuda3std3__45__cpo4cendE - _ZN41_INTERNAL_adb30389_4_k_cu_4721f39d_1238186thrust24THRUST_300001_SM_1000_NS12placeholders2_4E)
_ZN41_INTERNAL_adb30389_4_k_cu_4721f39d_1238186thrust24THRUST_300001_SM_1000_NS12placeholders2_4E:
	.zero		1
	.type		_ZN41_INTERNAL_adb30389_4_k_cu_4721f39d_1238184cuda3std3__45__cpo4cendE,@object
	.size		_ZN41_INTERNAL_adb30389_4_k_cu_4721f39d_1238184cuda3std3__45__cpo4cendE,(_ZN41_INTERNAL_adb30389_4_k_cu_4721f39d_1238184cuda3std6ranges3__45__cpo4cendE - _ZN41_INTERNAL_adb30389_4_k_cu_4721f39d_1238184cuda3std3__45__cpo4cendE)
_ZN41_INTERNAL_adb30389_4_k_cu_4721f39d_1238184cuda3std3__45__cpo4cendE:
	.zero		1
	.type		_ZN41_INTERNAL_adb30389_4_k_cu_4721f39d_1238184cuda3std6ranges3__45__cpo4cendE,@object
	.size		_ZN41_INTERNAL_adb30389_4_k_cu_4721f39d_1238184cuda3std6ranges3__45__cpo4cendE,(_ZN41_INTERNAL_adb30389_4_k_cu_4721f39d_1238184cuda3std3__420unreachable_sentinelE - _ZN41_INTERNAL_adb30389_4_k_cu_4721f39d_1238184cuda3std6ranges3__45__cpo4cendE)
_ZN41_INTERNAL_adb30389_4_k_cu_4721f39d_1238184cuda3std6ranges3__45__cpo4cendE:
	.zero		1
	.type		_ZN41_INTERNAL_adb30389_4_k_cu_4721f39d_1238184cuda3std3__420unreachable_sentinelE,@object
	.size		_ZN41_INTERNAL_adb30389_4_k_cu_4721f39d_1238184cuda3std3__420unreachable_sentinelE,(_ZN41_INTERNAL_adb30389_4_k_cu_4721f39d_1238184cuda3std6ranges3__45__cpo5ssizeE - _ZN41_INTERNAL_adb30389_4_k_cu_4721f39d_1238184cuda3std3__420unreachable_sentinelE)
_ZN41_INTERNAL_adb30389_4_k_cu_4721f39d_1238184cuda3std3__420unreachable_sentinelE:
	.zero		1
	.type		_ZN41_INTERNAL_adb30389_4_k_cu_4721f39d_1238184cuda3std6ranges3__45__cpo5ssizeE,@object
	.size		_ZN41_INTERNAL_adb30389_4_k_cu_4721f39d_1238184cuda3std6ranges3__45__cpo5ssizeE,(_ZN41_INTERNAL_adb30389_4_k_cu_4721f39d_1238186thrust24THRUST_300001_SM_1000_NS12placeholders2_8E - _ZN41_INTERNAL_adb30389_4_k_cu_4721f39d_1238184cuda3std6ranges3__45__cpo5ssizeE)
_ZN41_INTERNAL_adb30389_4_k_cu_4721f39d_1238184cuda3std6ranges3__45__cpo5ssizeE:
	.zero		1
	.type		_ZN41_INTERNAL_adb30389_4_k_cu_4721f39d_1238186thrust24THRUST_300001_SM_1000_NS12placeholders2_8E,@object
	.size		_ZN41_INTERNAL_adb30389_4_k_cu_4721f39d_1238186thrust24THRUST_300001_SM_1000_NS12placeholders2_8E,(_ZN41_INTERNAL_adb30389_4_k_cu_4721f39d_1238184cuda3std3__45__cpo5crendE - _ZN41_INTERNAL_adb30389_4_k_cu_4721f39d_1238186thrust24THRUST_300001_SM_1000_NS12placeholders2_8E)
_ZN41_INTERNAL_adb30389_4_k_cu_4721f39d_1238186thrust24THRUST_300001_SM_1000_NS12placeholders2_8E:
	.zero		1
	.type		_ZN41_INTERNAL_adb30389_4_k_cu_4721f39d_1238184cuda3std3__45__cpo5crendE,@object
	.size		_ZN41_INTERNAL_adb30389_4_k_cu_4721f39d_1238184cuda3std3__45__cpo5crendE,(_ZN41_INTERNAL_adb30389_4_k_cu_4721f39d_1238184cuda3std6ranges3__45__cpo4prevE - _ZN41_INTERNAL_adb30389_4_k_cu_4721f39d_1238184cuda3std3__45__cpo5crendE)
_ZN41_INTERNAL_adb30389_4_k_cu_4721f39d_1238184cuda3std3__45__cpo5crendE:
	.zero		1
	.type		_ZN41_INTERNAL_adb30389_4_k_cu_4721f39d_1238184cuda3std6ranges3__45__cpo4prevE,@object
	.size		_ZN41_INTERNAL_adb30389_4_k_cu_4721f39d_1238184cuda3std6ranges3__45__cpo4prevE,(_ZN41_INTERNAL_adb30389_4_k_cu_4721f39d_1238184cuda3std6ranges3__45__cpo9iter_moveE - _ZN41_INTERNAL_adb30389_4_k_cu_4721f39d_1238184cuda3std6ranges3__45__cpo4prevE)
_ZN41_INTERNAL_adb30389_4_k_cu_4721f39d_1238184cuda3std6ranges3__45__cpo4prevE:
	.zero		1
	.type		_ZN41_INTERNAL_adb30389_4_k_cu_4721f39d_1238184cuda3std6ranges3__45__cpo9iter_moveE,@object
	.size		_ZN41_INTERNAL_adb30389_4_k_cu_4721f39d_1238184cuda3std6ranges3__45__cpo9iter_moveE,(_ZN41_INTERNAL_adb30389_4_k_cu_4721f39d_1238186thrust24THRUST_300001_SM_1000_NS6system6detail10sequential3seqE - _ZN41_INTERNAL_adb30389_4_k_cu_4721f39d_1238184cuda3std6ranges3__45__cpo9iter_moveE)
_ZN41_INTERNAL_adb30389_4_k_cu_4721f39d_1238184cuda3std6ranges3__45__cpo9iter_moveE:
	.zero		1
	.type		_ZN41_INTERNAL_adb30389_4_k_cu_4721f39d_1238186thrust24THRUST_300001_SM_1000_NS6system6detail10sequential3seqE,@object
	.size		_ZN41_INTERNAL_adb30389_4_k_cu_4721f39d_1238186thrust24THRUST_300001_SM_1000_NS6system6detail10sequential3seqE,(.L_31 - _ZN41_INTERNAL_adb30389_4_k_cu_4721f39d_1238186thrust24THRUST_300001_SM_1000_NS6system6detail10sequential3seqE)
_ZN41_INTERNAL_adb30389_4_k_cu_4721f39d_1238186thrust24THRUST_300001_SM_1000_NS6system6detail10sequential3seqE:
	.zero		1
.L_31:


//--------------------- .nv.constant0._ZN3cub18CUB_300001_SM_10006detail11EmptyKernelIvEEvv --------------------------
	.section	.nv.constant0._ZN3cub18CUB_300001_SM_10006detail11EmptyKernelIvEEvv,"a",@progbits
	.sectionflags	@""
	.align	4
.nv.constant0._ZN3cub18CUB_300001_SM_10006detail11EmptyKernelIvEEvv:
	.zero		896


//--------------------- SYMBOLS --------------------------

	.type		.nv.reservedSmem.offset0,@object
	.size		.nv.reservedSmem.offset0,0x4
